//
// Generated by NVIDIA NVVM Compiler
//
// Compiler Build ID: CL-36424714
// Cuda compilation tools, release 13.0, V13.0.88
// Based on NVVM 20.0.0
//

.version 9.0
.target sm_100
.address_size 64

	// .globl	_Z14add_matrix_gpuPfS_S_jj

.visible .entry _Z14add_matrix_gpuPfS_S_jj(
	.param .u64 .ptr .align 1 _Z14add_matrix_gpuPfS_S_jj_param_0,
	.param .u64 .ptr .align 1 _Z14add_matrix_gpuPfS_S_jj_param_1,
	.param .u64 .ptr .align 1 _Z14add_matrix_gpuPfS_S_jj_param_2,
	.param .u32 _Z14add_matrix_gpuPfS_S_jj_param_3,
	.param .u32 _Z14add_matrix_gpuPfS_S_jj_param_4
)
{
	.reg .pred 	%p<4>;
	.reg .b32 	%r<12>;
	.reg .b32 	%f<4>;
	.reg .b64 	%rd<11>;

	ld.param.u64 	%rd1, [_Z14add_matrix_gpuPfS_S_jj_param_0];
	ld.param.u64 	%rd2, [_Z14add_matrix_gpuPfS_S_jj_param_1];
	ld.param.u64 	%rd3, [_Z14add_matrix_gpuPfS_S_jj_param_2];
	ld.param.u32 	%r3, [_Z14add_matrix_gpuPfS_S_jj_param_3];
	ld.param.u32 	%r4, [_Z14add_matrix_gpuPfS_S_jj_param_4];
	mov.u32 	%r5, %tid.x;
	mov.u32 	%r6, %ctaid.x;
	mov.u32 	%r7, %ntid.x;
	mad.lo.s32 	%r1, %r6, %r7, %r5;
	mov.u32 	%r8, %tid.y;
	mov.u32 	%r9, %ctaid.y;
	mov.u32 	%r10, %ntid.y;
	mad.lo.s32 	%r2, %r9, %r10, %r8;
	setp.ge.u32 	%p1, %r1, %r3;
	setp.ge.u32 	%p2, %r2, %r4;
	or.pred  	%p3, %p1, %p2;
	@%p3 bra 	$L__BB0_2;
	cvta.to.global.u64 	%rd4, %rd1;
	cvta.to.global.u64 	%rd5, %rd2;
	cvta.to.global.u64 	%rd6, %rd3;
	mad.lo.s32 	%r11, %r3, %r2, %r1;
	mul.wide.u32 	%rd7, %r11, 4;
	add.s64 	%rd8, %rd4, %rd7;
	ld.global.f32 	%f1, [%rd8];
	add.s64 	%rd9, %rd5, %rd7;
	ld.global.f32 	%f2, [%rd9];
	add.f32 	%f3, %f1, %f2;
	add.s64 	%rd10, %rd6, %rd7;
	st.global.f32 	[%rd10], %f3;
$L__BB0_2:
	ret;

}


// ===== COMPILED SASS (sm_100) =====

	.target	sm_100

	.elftype	@"ET_EXEC"


//--------------------- .note.nv.tkinfo           --------------------------
	.section	.note.nv.tkinfo,"",@"SHT_NOTE"
	.sectionflags	@"SHF_NOTE_NV_TKINFO"
	.tkinfo
        /*0018*/ 	.word	0x00000002
        /*0030*/ 	.string	""
        /*0030*/ 	.string	"ptxas"
        /*0030*/ 	.string	"Cuda compilation tools, release 13.0, V13.0.88"
        /*0030*/ 	.string	"Build cuda_13.0.r13.0/compiler.36424714_0"
        /*0030*/ 	.string	"-arch sm_100 -m 64 "



//--------------------- .note.nv.cuinfo           --------------------------
	.section	.note.nv.cuinfo,"",@"SHT_NOTE"
	.sectionflags	@"SHF_NOTE_NV_CUINFO"
        /*0018*/ 	.short	0x0002
        /*001a*/ 	.short	0x0064
        /*001c*/ 	.short	0x0082
	.zero		2


//--------------------- .nv.info                  --------------------------
	.section	.nv.info,"",@"SHT_CUDA_INFO"
	.align	4


	//----- nvinfo : EIATTR_REGCOUNT
	.align		4
        /*0000*/ 	.byte	0x04, 0x2f
        /*0002*/ 	.short	(.L_1 - .L_0)
	.align		4
.L_0:
        /*0004*/ 	.word	index@(_Z14add_matrix_gpuPfS_S_jj)
        /*0008*/ 	.word	0x0000000c


	//----- nvinfo : EIATTR_FRAME_SIZE
	.align		4
.L_1:
        /*000c*/ 	.byte	0x04, 0x11
        /*000e*/ 	.short	(.L_3 - .L_2)
	.align		4
.L_2:
        /*0010*/ 	.word	index@(_Z14add_matrix_gpuPfS_S_jj)
        /*0014*/ 	.word	0x00000000


	//----- nvinfo : EIATTR_MIN_STACK_SIZE
	.align		4
.L_3:
        /*0018*/ 	.byte	0x04, 0x12
        /*001a*/ 	.short	(.L_5 - .L_4)
	.align		4
.L_4:
        /*001c*/ 	.word	index@(_Z14add_matrix_gpuPfS_S_jj)
        /*0020*/ 	.word	0x00000000
.L_5:


//--------------------- .nv.compat                --------------------------
	.section	.nv.compat,"",@"SHT_CUDA_COMPAT_INFO"
	.align	4
        /*0000*/ 	.byte	0x02, 0x09, 0x00, 0x00, 0x02, 0x02, 0x01, 0x00, 0x02, 0x05, 0x05, 0x00, 0x03, 0x07, 0x01, 0x01
        /*0010*/ 	.byte	0x02, 0x03, 0x00, 0x00, 0x02, 0x06, 0x01, 0x00, 0x04, 0x0b, 0x08, 0x00, 0x09, 0x00, 0x00, 0x00
        /*0020*/ 	.byte	0x00, 0x00, 0x00, 0x00


//--------------------- .nv.info._Z14add_matrix_gpuPfS_S_jj --------------------------
	.section	.nv.info._Z14add_matrix_gpuPfS_S_jj,"",@"SHT_CUDA_INFO"
	.sectionflags	@""
	.align	4


	//----- nvinfo : EIATTR_CUDA_API_VERSION
	.align		4
        /*0000*/ 	.byte	0x04, 0x37
        /*0002*/ 	.short	(.L_7 - .L_6)
.L_6:
        /*0004*/ 	.word	0x00000082


	//----- nvinfo : EIATTR_KPARAM_INFO
	.align		4
.L_7:
        /*0008*/ 	.byte	0x04, 0x17
        /*000a*/ 	.short	(.L_9 - .L_8)
.L_8:
        /*000c*/ 	.word	0x00000000
        /*0010*/ 	.short	0x0004
        /*0012*/ 	.short	0x001c
        /*0014*/ 	.byte	0x00, 0xf0, 0x11, 0x00


	//----- nvinfo : EIATTR_KPARAM_INFO
	.align		4
.L_9:
        /*0018*/ 	.byte	0x04, 0x17
        /*001a*/ 	.short	(.L_11 - .L_10)
.L_10:
        /*001c*/ 	.word	0x00000000
        /*0020*/ 	.short	0x0003
        /*0022*/ 	.short	0x0018
        /*0024*/ 	.byte	0x00, 0xf0, 0x11, 0x00


	//----- nvinfo : EIATTR_KPARAM_INFO
	.align		4
.L_11:
        /*0028*/ 	.byte	0x04, 0x17
        /*002a*/ 	.short	(.L_13 - .L_12)
.L_12:
        /*002c*/ 	.word	0x00000000
        /*0030*/ 	.short	0x0002
        /*0032*/ 	.short	0x0010
        /*0034*/ 	.byte	0x00, 0xf5, 0x21, 0x00


	//----- nvinfo : EIATTR_KPARAM_INFO
	.align		4
.L_13:
        /*0038*/ 	.byte	0x04, 0x17
        /*003a*/ 	.short	(.L_15 - .L_14)
.L_14:
        /*003c*/ 	.word	0x00000000
        /*0040*/ 	.short	0x0001
        /*0042*/ 	.short	0x0008
        /*0044*/ 	.byte	0x00, 0xf5, 0x21, 0x00


	//----- nvinfo : EIATTR_KPARAM_INFO
	.align		4
.L_15:
        /*0048*/ 	.byte	0x04, 0x17
        /*004a*/ 	.short	(.L_17 - .L_16)
.L_16:
        /*004c*/ 	.word	0x00000000
        /*0050*/ 	.short	0x0000
        /*0052*/ 	.short	0x0000
        /*0054*/ 	.byte	0x00, 0xf5, 0x21, 0x00


	//----- nvinfo : EIATTR_SPARSE_MMA_MASK
	.align		4
.L_17:
        /*0058*/ 	.byte	0x03, 0x50
        /*005a*/ 	.short	0x0000


	//----- nvinfo : EIATTR_MAXREG_COUNT
	.align		4
        /*005c*/ 	.byte	0x03, 0x1b
        /*005e*/ 	.short	0x00ff


	//----- nvinfo : EIATTR_MERCURY_ISA_VERSION
	.align		4
        /*0060*/ 	.byte	0x03, 0x5f
        /*0062*/ 	.short	0x0101


	//----- nvinfo : EIATTR_VRC_CTA_INIT_COUNT
	.align		4
        /*0064*/ 	.byte	0x02, 0x4a
	.zero		1
	.zero		1


	//----- nvinfo : EIATTR_EXIT_INSTR_OFFSETS
	.align		4
        /*0068*/ 	.byte	0x04, 0x1c
        /*006a*/ 	.short	(.L_19 - .L_18)


	//   ....[0]....
.L_18:
        /*006c*/ 	.word	0x000000c0


	//   ....[1]....
        /*0070*/ 	.word	0x00000190


	//----- nvinfo : EIATTR_CBANK_PARAM_SIZE
	.align		4
.L_19:
        /*0074*/ 	.byte	0x03, 0x19
        /*0076*/ 	.short	0x0020


	//----- nvinfo : EIATTR_PARAM_CBANK
	.align		4
        /*0078*/ 	.byte	0x04, 0x0a
        /*007a*/ 	.short	(.L_21 - .L_20)
	.align		4
.L_20:
        /*007c*/ 	.word	index@(.nv.constant0._Z14add_matrix_gpuPfS_S_jj)
        /*0080*/ 	.short	0x0380
        /*0082*/ 	.short	0x0020


	//----- nvinfo : EIATTR_SW_WAR
	.align		4
.L_21:
        /*0084*/ 	.byte	0x04, 0x36
        /*0086*/ 	.short	(.L_23 - .L_22)
.L_22:
        /*0088*/ 	.word	0x00000008
.L_23:


//--------------------- .nv.callgraph             --------------------------
	.section	.nv.callgraph,"",@"SHT_CUDA_CALLGRAPH"
	.align	4
	.sectionentsize	8
	.align		4
        /*0000*/ 	.word	0x00000000
	.align		4
        /*0004*/ 	.word	0xffffffff
	.align		4
        /*0008*/ 	.word	0x00000000
	.align		4
        /*000c*/ 	.word	0xfffffffe
	.align		4
        /*0010*/ 	.word	0x00000000
	.align		4
        /*0014*/ 	.word	0xfffffffd
	.align		4
        /*0018*/ 	.word	0x00000000
	.align		4
        /*001c*/ 	.word	0xfffffffc


//--------------------- .text._Z14add_matrix_gpuPfS_S_jj --------------------------
	.section	.text._Z14add_matrix_gpuPfS_S_jj,"ax",@progbits
	.align	128
        .global         _Z14add_matrix_gpuPfS_S_jj
        .type           _Z14add_matrix_gpuPfS_S_jj,@function
        .size           _Z14add_matrix_gpuPfS_S_jj,(.L_x_1 - _Z14add_matrix_gpuPfS_S_jj)
        .other          _Z14add_matrix_gpuPfS_S_jj,@"STO_CUDA_ENTRY STV_DEFAULT"
_Z14add_matrix_gpuPfS_S_jj:
.text._Z14add_matrix_gpuPfS_S_jj:
[----:B------:R-:W-:Y:S01]  /*0000*/  LDC R1, c[0x0][0x37c] ;  /* 0x0000df00ff017b82 */ /* 0x000fe20000000800 */
[----:B------:R-:W0:Y:S07]  /*0010*/  S2R R7, SR_TID.Y ;  /* 0x0000000000077919 */ /* 0x000e2e0000002200 */
[----:B------:R-:W1:Y:S01]  /*0020*/  LDC R3, c[0x0][0x360] ;  /* 0x0000d800ff037b82 */ /* 0x000e620000000800 */
[----:B------:R-:W2:Y:S01]  /*0030*/  LDCU.64 UR6, c[0x0][0x398] ;  /* 0x00007300ff0677ac */ /* 0x000ea20008000a00 */
[----:B------:R-:W1:Y:S06]  /*0040*/  S2R R0, SR_TID.X ;  /* 0x0000000000007919 */ /* 0x000e6c0000002100 */
[----:B------:R-:W0:Y:S08]  /*0050*/  S2UR UR5, SR_CTAID.Y ;  /* 0x00000000000579c3 */ /* 0x000e300000002600 */
[----:B------:R-:W0:Y:S08]  /*0060*/  LDC R2, c[0x0][0x364] ;  /* 0x0000d900ff027b82 */ /* 0x000e300000000800 */
[----:B------:R-:W1:Y:S01]  /*0070*/  S2UR UR4, SR_CTAID.X ;  /* 0x00000000000479c3 */ /* 0x000e620000002500 */
[----:B0-----:R-:W-:-:S05]  /*0080*/  IMAD R7, R2, UR5, R7 ;  /* 0x0000000502077c24 */ /* 0x001fca000f8e0207 */
[----:B--2---:R-:W-:Y:S01]  /*0090*/  ISETP.GE.U32.AND P0, PT, R7, UR7, PT ;  /* 0x0000000707007c0c */ /* 0x004fe2000bf06070 */
[----:B-1----:R-:W-:-:S05]  /*00a0*/  IMAD R0, R3, UR4, R0 ;  /* 0x0000000403007c24 */ /* 0x002fca000f8e0200 */
[----:B------:R-:W-:-:S13]  /*00b0*/  ISETP.GE.U32.OR P0, PT, R0, UR6, P0 ;  /* 0x0000000600007c0c */ /* 0x000fda0008706470 */
[----:B------:R-:W-:Y:S05]  /*00c0*/  @P0 EXIT ;  /* 0x000000000000094d */ /* 0x000fea0003800000 */
[----:B------:R-:W0:Y:S01]  /*00d0*/  LDC.64 R2, c[0x0][0x380] ;  /* 0x0000e000ff027b82 */ /* 0x000e220000000a00 */
[----:B------:R-:W1:Y:S01]  /*00e0*/  LDCU.64 UR4, c[0x0][0x358] ;  /* 0x00006b00ff0477ac */ /* 0x000e620008000a00 */
[----:B------:R-:W-:-:S06]  /*00f0*/  IMAD R9, R7, UR6, R0 ;  /* 0x0000000607097c24 */ /* 0x000fcc000f8e0200 */
[----:B------:R-:W2:Y:S08]  /*0100*/  LDC.64 R4, c[0x0][0x388] ;  /* 0x0000e200ff047b82 */ /* 0x000eb00000000a00 */
[----:B------:R-:W3:Y:S01]  /*0110*/  LDC.64 R6, c[0x0][0x390] ;  /* 0x0000e400ff067b82 */ /* 0x000ee20000000a00 */
[----:B0-----:R-:W-:-:S06]  /*0120*/  IMAD.WIDE.U32 R2, R9, 0x4, R2 ;  /* 0x0000000409027825 */ /* 0x001fcc00078e0002 */
[----:B-1----:R-:W4:Y:S01]  /*0130*/  LDG.E R2, desc[UR4][R2.64] ;  /* 0x0000000402027981 */ /* 0x002f22000c1e1900 */
[----:B--2---:R-:W-:-:S06]  /*0140*/  IMAD.WIDE.U32 R4, R9, 0x4, R4 ;  /* 0x0000000409047825 */ /* 0x004fcc00078e0004 */
[----:B------:R-:W4:Y:S01]  /*0150*/  LDG.E R5, desc[UR4][R4.64] ;  /* 0x0000000404057981 */ /* 0x000f22000c1e1900 */
[----:B---3--:R-:W-:-:S04]  /*0160*/  IMAD.WIDE.U32 R6, R9, 0x4, R6 ;  /* 0x0000000409067825 */ /* 0x008fc800078e0006 */
[----:B----4-:R-:W-:-:S05]  /*0170*/  FADD R9, R2, R5 ;  /* 0x0000000502097221 */ /* 0x010fca0000000000 */
[----:B------:R-:W-:Y:S01]  /*0180*/  STG.E desc[UR4][R6.64], R9 ;  /* 0x0000000906007986 */ /* 0x000fe2000c101904 */
[----:B------:R-:W-:Y:S05]  /*0190*/  EXIT ;  /* 0x000000000000794d */ /* 0x000fea0003800000 */
.L_x_0:
[----:B------:R-:W-:-:S00]  /*01a0*/  BRA `(.L_x_0) ;  /* 0xfffffffc00fc7947 */ /* 0x000fc0000383ffff */
[----:B------:R-:W-:-:S00]  /*01b0*/  NOP ;  /* 0x0000000000007918 */ /* 0x000fc00000000000 */
        /* <DEDUP_REMOVED lines=12> */
.L_x_1:


//--------------------- .nv.shared.reserved.0     --------------------------
	.section	.nv.shared.reserved.0,"aw",@nobits
	.weak		__nv_reservedSMEM_offset_0_alias
	.size		__nv_reservedSMEM_offset_0_alias, 0, 64
	.other		__nv_reservedSMEM_offset_0_alias,@"STO_CUDA_RESERVED_SHARED STV_DEFAULT"
__nv_reservedSMEM_offset_0_alias:
	.zero		0
	.zero		64


//--------------------- .nv.constant0._Z14add_matrix_gpuPfS_S_jj --------------------------
	.section	.nv.constant0._Z14add_matrix_gpuPfS_S_jj,"a",@progbits
	.sectionflags	@""
	.align	4
.nv.constant0._Z14add_matrix_gpuPfS_S_jj:
	.zero		928


//--------------------- SYMBOLS --------------------------

	.type		.nv.reservedSmem.offset0,@object
	.size		.nv.reservedSmem.offset0,0x4
